//
// Generated by NVIDIA NVVM Compiler
//
// Compiler Build ID: CL-36424714
// Cuda compilation tools, release 13.0, V13.0.88
// Based on NVVM 20.0.0
//

.version 9.0
.target sm_100
.address_size 64

	// .globl	_Z10sum_atomicPKfPfl

.visible .entry _Z10sum_atomicPKfPfl(
	.param .u64 .ptr .align 1 _Z10sum_atomicPKfPfl_param_0,
	.param .u64 .ptr .align 1 _Z10sum_atomicPKfPfl_param_1,
	.param .u64 _Z10sum_atomicPKfPfl_param_2
)
{
	.reg .pred 	%p<2>;
	.reg .b32 	%r<4>;
	.reg .b32 	%f<3>;
	.reg .b64 	%rd<11>;

	ld.param.u64 	%rd2, [_Z10sum_atomicPKfPfl_param_0];
	ld.param.u64 	%rd3, [_Z10sum_atomicPKfPfl_param_1];
	ld.param.u64 	%rd4, [_Z10sum_atomicPKfPfl_param_2];
	mov.u32 	%r1, %tid.x;
	cvt.u64.u32 	%rd5, %r1;
	mov.u32 	%r2, %ctaid.x;
	mov.u32 	%r3, %ntid.x;
	mul.wide.u32 	%rd6, %r2, %r3;
	add.s64 	%rd1, %rd6, %rd5;
	setp.ge.s64 	%p1, %rd1, %rd4;
	@%p1 bra 	$L__BB0_2;
	cvta.to.global.u64 	%rd7, %rd2;
	cvta.to.global.u64 	%rd8, %rd3;
	shl.b64 	%rd9, %rd1, 2;
	add.s64 	%rd10, %rd7, %rd9;
	ld.global.f32 	%f1, [%rd10];
	atom.global.add.f32 	%f2, [%rd8], %f1;
$L__BB0_2:
	ret;

}


// ===== COMPILED SASS (sm_100) =====

	.target	sm_100

	.elftype	@"ET_EXEC"


//--------------------- .note.nv.tkinfo           --------------------------
	.section	.note.nv.tkinfo,"",@"SHT_NOTE"
	.sectionflags	@"SHF_NOTE_NV_TKINFO"
	.tkinfo
        /*0018*/ 	.word	0x00000002
        /*0030*/ 	.string	""
        /*0030*/ 	.string	"ptxas"
        /*0030*/ 	.string	"Cuda compilation tools, release 13.0, V13.0.88"
        /*0030*/ 	.string	"Build cuda_13.0.r13.0/compiler.36424714_0"
        /*0030*/ 	.string	"-arch sm_100 -m 64 "



//--------------------- .note.nv.cuinfo           --------------------------
	.section	.note.nv.cuinfo,"",@"SHT_NOTE"
	.sectionflags	@"SHF_NOTE_NV_CUINFO"
        /*0018*/ 	.short	0x0002
        /*001a*/ 	.short	0x0064
        /*001c*/ 	.short	0x0082
	.zero		2


//--------------------- .nv.info                  --------------------------
	.section	.nv.info,"",@"SHT_CUDA_INFO"
	.align	4


	//----- nvinfo : EIATTR_REGCOUNT
	.align		4
        /*0000*/ 	.byte	0x04, 0x2f
        /*0002*/ 	.short	(.L_1 - .L_0)
	.align		4
.L_0:
        /*0004*/ 	.word	index@(_Z10sum_atomicPKfPfl)
        /*0008*/ 	.word	0x00000008


	//----- nvinfo : EIATTR_FRAME_SIZE
	.align		4
.L_1:
        /*000c*/ 	.byte	0x04, 0x11
        /*000e*/ 	.short	(.L_3 - .L_2)
	.align		4
.L_2:
        /*0010*/ 	.word	index@(_Z10sum_atomicPKfPfl)
        /*0014*/ 	.word	0x00000000


	//----- nvinfo : EIATTR_MIN_STACK_SIZE
	.align		4
.L_3:
        /*0018*/ 	.byte	0x04, 0x12
        /*001a*/ 	.short	(.L_5 - .L_4)
	.align		4
.L_4:
        /*001c*/ 	.word	index@(_Z10sum_atomicPKfPfl)
        /*0020*/ 	.word	0x00000000
.L_5:


//--------------------- .nv.compat                --------------------------
	.section	.nv.compat,"",@"SHT_CUDA_COMPAT_INFO"
	.align	4
        /*0000*/ 	.byte	0x02, 0x09, 0x00, 0x00, 0x02, 0x02, 0x01, 0x00, 0x02, 0x05, 0x05, 0x00, 0x03, 0x07, 0x01, 0x01
        /*0010*/ 	.byte	0x02, 0x03, 0x00, 0x00, 0x02, 0x06, 0x01, 0x00, 0x04, 0x0b, 0x08, 0x00, 0x09, 0x00, 0x00, 0x00
        /*0020*/ 	.byte	0x00, 0x00, 0x00, 0x00


//--------------------- .nv.info._Z10sum_atomicPKfPfl --------------------------
	.section	.nv.info._Z10sum_atomicPKfPfl,"",@"SHT_CUDA_INFO"
	.sectionflags	@""
	.align	4


	//----- nvinfo : EIATTR_CUDA_API_VERSION
	.align		4
        /*0000*/ 	.byte	0x04, 0x37
        /*0002*/ 	.short	(.L_7 - .L_6)
.L_6:
        /*0004*/ 	.word	0x00000082


	//----- nvinfo : EIATTR_KPARAM_INFO
	.align		4
.L_7:
        /*0008*/ 	.byte	0x04, 0x17
        /*000a*/ 	.short	(.L_9 - .L_8)
.L_8:
        /*000c*/ 	.word	0x00000000
        /*0010*/ 	.short	0x0002
        /*0012*/ 	.short	0x0010
        /*0014*/ 	.byte	0x00, 0xf0, 0x21, 0x00


	//----- nvinfo : EIATTR_KPARAM_INFO
	.align		4
.L_9:
        /*0018*/ 	.byte	0x04, 0x17
        /*001a*/ 	.short	(.L_11 - .L_10)
.L_10:
        /*001c*/ 	.word	0x00000000
        /*0020*/ 	.short	0x0001
        /*0022*/ 	.short	0x0008
        /*0024*/ 	.byte	0x00, 0xf5, 0x21, 0x00


	//----- nvinfo : EIATTR_KPARAM_INFO
	.align		4
.L_11:
        /*0028*/ 	.byte	0x04, 0x17
        /*002a*/ 	.short	(.L_13 - .L_12)
.L_12:
        /*002c*/ 	.word	0x00000000
        /*0030*/ 	.short	0x0000
        /*0032*/ 	.short	0x0000
        /*0034*/ 	.byte	0x00, 0xf5, 0x21, 0x00


	//----- nvinfo : EIATTR_SPARSE_MMA_MASK
	.align		4
.L_13:
        /*0038*/ 	.byte	0x03, 0x50
        /*003a*/ 	.short	0x0000


	//----- nvinfo : EIATTR_MAXREG_COUNT
	.align		4
        /*003c*/ 	.byte	0x03, 0x1b
        /*003e*/ 	.short	0x00ff


	//----- nvinfo : EIATTR_MERCURY_ISA_VERSION
	.align		4
        /*0040*/ 	.byte	0x03, 0x5f
        /*0042*/ 	.short	0x0101


	//----- nvinfo : EIATTR_VRC_CTA_INIT_COUNT
	.align		4
        /*0044*/ 	.byte	0x02, 0x4a
	.zero		1
	.zero		1


	//----- nvinfo : EIATTR_EXIT_INSTR_OFFSETS
	.align		4
        /*0048*/ 	.byte	0x04, 0x1c
        /*004a*/ 	.short	(.L_15 - .L_14)


	//   ....[0]....
.L_14:
        /*004c*/ 	.word	0x00000090


	//   ....[1]....
        /*0050*/ 	.word	0x00000110


	//----- nvinfo : EIATTR_CBANK_PARAM_SIZE
	.align		4
.L_15:
        /*0054*/ 	.byte	0x03, 0x19
        /*0056*/ 	.short	0x0018


	//----- nvinfo : EIATTR_PARAM_CBANK
	.align		4
        /*0058*/ 	.byte	0x04, 0x0a
        /*005a*/ 	.short	(.L_17 - .L_16)
	.align		4
.L_16:
        /*005c*/ 	.word	index@(.nv.constant0._Z10sum_atomicPKfPfl)
        /*0060*/ 	.short	0x0380
        /*0062*/ 	.short	0x0018


	//----- nvinfo : EIATTR_SW_WAR
	.align		4
.L_17:
        /*0064*/ 	.byte	0x04, 0x36
        /*0066*/ 	.short	(.L_19 - .L_18)
.L_18:
        /*0068*/ 	.word	0x00000008
.L_19:


//--------------------- .nv.callgraph             --------------------------
	.section	.nv.callgraph,"",@"SHT_CUDA_CALLGRAPH"
	.align	4
	.sectionentsize	8
	.align		4
        /*0000*/ 	.word	0x00000000
	.align		4
        /*0004*/ 	.word	0xffffffff
	.align		4
        /*0008*/ 	.word	0x00000000
	.align		4
        /*000c*/ 	.word	0xfffffffe
	.align		4
        /*0010*/ 	.word	0x00000000
	.align		4
        /*0014*/ 	.word	0xfffffffd
	.align		4
        /*0018*/ 	.word	0x00000000
	.align		4
        /*001c*/ 	.word	0xfffffffc


//--------------------- .text._Z10sum_atomicPKfPfl --------------------------
	.section	.text._Z10sum_atomicPKfPfl,"ax",@progbits
	.align	128
        .global         _Z10sum_atomicPKfPfl
        .type           _Z10sum_atomicPKfPfl,@function
        .size           _Z10sum_atomicPKfPfl,(.L_x_1 - _Z10sum_atomicPKfPfl)
        .other          _Z10sum_atomicPKfPfl,@"STO_CUDA_ENTRY STV_DEFAULT"
_Z10sum_atomicPKfPfl:
.text._Z10sum_atomicPKfPfl:
[----:B------:R-:W-:Y:S01]  /*0000*/  LDC R1, c[0x0][0x37c] ;  /* 0x0000df00ff017b82 */ /* 0x000fe20000000800 */
[----:B------:R-:W0:Y:S07]  /*0010*/  S2R R2, SR_TID.X ;  /* 0x0000000000027919 */ /* 0x000e2e0000002100 */
[----:B------:R-:W0:Y:S01]  /*0020*/  S2UR UR4, SR_CTAID.X ;  /* 0x00000000000479c3 */ /* 0x000e220000002500 */
[----:B------:R-:W1:Y:S01]  /*0030*/  LDCU.64 UR6, c[0x0][0x390] ;  /* 0x00007200ff0677ac */ /* 0x000e620008000a00 */
[----:B------:R-:W-:-:S06]  /*0040*/  IMAD.MOV.U32 R3, RZ, RZ, RZ ;  /* 0x000000ffff037224 */ /* 0x000fcc00078e00ff */
[----:B------:R-:W0:Y:S02]  /*0050*/  LDC R5, c[0x0][0x360] ;  /* 0x0000d800ff057b82 */ /* 0x000e240000000800 */
[----:B0-----:R-:W-:-:S03]  /*0060*/  IMAD.WIDE.U32 R2, R5, UR4, R2 ;  /* 0x0000000405027c25 */ /* 0x001fc6000f8e0002 */
[----:B-1----:R-:W-:-:S04]  /*0070*/  ISETP.GE.U32.AND P0, PT, R2, UR6, PT ;  /* 0x0000000602007c0c */ /* 0x002fc8000bf06070 */
[----:B------:R-:W-:-:S13]  /*0080*/  ISETP.GE.AND.EX P0, PT, R3, UR7, PT, P0 ;  /* 0x0000000703007c0c */ /* 0x000fda000bf06300 */
[----:B------:R-:W-:Y:S05]  /*0090*/  @P0 EXIT ;  /* 0x000000000000094d */ /* 0x000fea0003800000 */
[----:B------:R-:W0:Y:S01]  /*00a0*/  LDCU.64 UR6, c[0x0][0x380] ;  /* 0x00007000ff0677ac */ /* 0x000e220008000a00 */
[----:B------:R-:W1:Y:S01]  /*00b0*/  LDCU.64 UR4, c[0x0][0x358] ;  /* 0x00006b00ff0477ac */ /* 0x000e620008000a00 */
[----:B0-----:R-:W-:-:S04]  /*00c0*/  LEA R4, P0, R2, UR6, 0x2 ;  /* 0x0000000602047c11 */ /* 0x001fc8000f8010ff */
[----:B------:R-:W-:-:S06]  /*00d0*/  LEA.HI.X R5, R2, UR7, R3, 0x2, P0 ;  /* 0x0000000702057c11 */ /* 0x000fcc00080f1403 */
[----:B-1----:R-:W2:Y:S01]  /*00e0*/  LDG.E R5, desc[UR4][R4.64] ;  /* 0x0000000404057981 */ /* 0x002ea2000c1e1900 */
[----:B------:R-:W2:Y:S03]  /*00f0*/  LDC.64 R2, c[0x0][0x388] ;  /* 0x0000e200ff027b82 */ /* 0x000ea60000000a00 */
[----:B--2---:R-:W-:Y:S01]  /*0100*/  REDG.E.ADD.F32.FTZ.RN.STRONG.GPU desc[UR4][R2.64], R5 ;  /* 0x00000005020079a6 */ /* 0x004fe2000c12f304 */
[----:B------:R-:W-:Y:S05]  /*0110*/  EXIT ;  /* 0x000000000000794d */ /* 0x000fea0003800000 */
.L_x_0:
[----:B------:R-:W-:-:S00]  /*0120*/  BRA `(.L_x_0) ;  /* 0xfffffffc00fc7947 */ /* 0x000fc0000383ffff */
[----:B------:R-:W-:-:S00]  /*0130*/  NOP ;  /* 0x0000000000007918 */ /* 0x000fc00000000000 */
        /* <DEDUP_REMOVED lines=12> */
.L_x_1:


//--------------------- .nv.shared.reserved.0     --------------------------
	.section	.nv.shared.reserved.0,"aw",@nobits
	.weak		__nv_reservedSMEM_offset_0_alias
	.size		__nv_reservedSMEM_offset_0_alias, 0, 64
	.other		__nv_reservedSMEM_offset_0_alias,@"STO_CUDA_RESERVED_SHARED STV_DEFAULT"
__nv_reservedSMEM_offset_0_alias:
	.zero		0
	.zero		64


//--------------------- .nv.constant0._Z10sum_atomicPKfPfl --------------------------
	.section	.nv.constant0._Z10sum_atomicPKfPfl,"a",@progbits
	.sectionflags	@""
	.align	4
.nv.constant0._Z10sum_atomicPKfPfl:
	.zero		920


//--------------------- SYMBOLS --------------------------

	.type		.nv.reservedSmem.offset0,@object
	.size		.nv.reservedSmem.offset0,0x4
